//
// Generated by NVIDIA NVVM Compiler
//
// Compiler Build ID: CL-36424714
// Cuda compilation tools, release 13.0, V13.0.88
// Based on NVVM 20.0.0
//

.version 9.0
.target sm_100
.address_size 64

	// .globl	_Z21sparseMatrixVectorMulPiS_PfS0_S0_i

.visible .entry _Z21sparseMatrixVectorMulPiS_PfS0_S0_i(
	.param .u64 .ptr .align 1 _Z21sparseMatrixVectorMulPiS_PfS0_S0_i_param_0,
	.param .u64 .ptr .align 1 _Z21sparseMatrixVectorMulPiS_PfS0_S0_i_param_1,
	.param .u64 .ptr .align 1 _Z21sparseMatrixVectorMulPiS_PfS0_S0_i_param_2,
	.param .u64 .ptr .align 1 _Z21sparseMatrixVectorMulPiS_PfS0_S0_i_param_3,
	.param .u64 .ptr .align 1 _Z21sparseMatrixVectorMulPiS_PfS0_S0_i_param_4,
	.param .u32 _Z21sparseMatrixVectorMulPiS_PfS0_S0_i_param_5
)
{
	.reg .pred 	%p<11>;
	.reg .b32 	%r<67>;
	.reg .b32 	%f<112>;
	.reg .b64 	%rd<87>;

	ld.param.u64 	%rd6, [_Z21sparseMatrixVectorMulPiS_PfS0_S0_i_param_0];
	ld.param.u64 	%rd8, [_Z21sparseMatrixVectorMulPiS_PfS0_S0_i_param_1];
	ld.param.u64 	%rd9, [_Z21sparseMatrixVectorMulPiS_PfS0_S0_i_param_2];
	ld.param.u64 	%rd10, [_Z21sparseMatrixVectorMulPiS_PfS0_S0_i_param_3];
	ld.param.u64 	%rd7, [_Z21sparseMatrixVectorMulPiS_PfS0_S0_i_param_4];
	ld.param.u32 	%r23, [_Z21sparseMatrixVectorMulPiS_PfS0_S0_i_param_5];
	cvta.to.global.u64 	%rd1, %rd10;
	cvta.to.global.u64 	%rd2, %rd8;
	cvta.to.global.u64 	%rd3, %rd9;
	mov.u32 	%r24, %ctaid.x;
	mov.u32 	%r25, %ntid.x;
	mov.u32 	%r26, %tid.x;
	mad.lo.s32 	%r1, %r24, %r25, %r26;
	setp.ge.s32 	%p1, %r1, %r23;
	@%p1 bra 	$L__BB0_15;
	cvta.to.global.u64 	%rd11, %rd6;
	mul.wide.s32 	%rd12, %r1, 4;
	add.s64 	%rd13, %rd11, %rd12;
	ld.global.u32 	%r62, [%rd13];
	ld.global.u32 	%r3, [%rd13+4];
	setp.ge.s32 	%p2, %r62, %r3;
	mov.f32 	%f111, 0f00000000;
	@%p2 bra 	$L__BB0_14;
	add.s32 	%r27, %r62, 1;
	max.s32 	%r28, %r3, %r27;
	sub.s32 	%r4, %r28, %r62;
	and.b32  	%r5, %r4, 15;
	sub.s32 	%r29, %r62, %r28;
	setp.gt.u32 	%p3, %r29, -16;
	mov.f32 	%f111, 0f00000000;
	@%p3 bra 	$L__BB0_5;
	and.b32  	%r30, %r4, -16;
	neg.s32 	%r60, %r30;
	add.s64 	%rd4, %rd3, 32;
	add.s64 	%rd5, %rd2, 32;
	mov.f32 	%f111, 0f00000000;
$L__BB0_4:
	.pragma "nounroll";
	mul.wide.s32 	%rd14, %r62, 4;
	add.s64 	%rd15, %rd4, %rd14;
	add.s64 	%rd16, %rd5, %rd14;
	ld.global.f32 	%f18, [%rd15+-32];
	ld.global.u32 	%r31, [%rd16+-32];
	mul.wide.s32 	%rd17, %r31, 4;
	add.s64 	%rd18, %rd1, %rd17;
	ld.global.f32 	%f19, [%rd18];
	fma.rn.f32 	%f20, %f18, %f19, %f111;
	ld.global.f32 	%f21, [%rd15+-28];
	ld.global.u32 	%r32, [%rd16+-28];
	mul.wide.s32 	%rd19, %r32, 4;
	add.s64 	%rd20, %rd1, %rd19;
	ld.global.f32 	%f22, [%rd20];
	fma.rn.f32 	%f23, %f21, %f22, %f20;
	ld.global.f32 	%f24, [%rd15+-24];
	ld.global.u32 	%r33, [%rd16+-24];
	mul.wide.s32 	%rd21, %r33, 4;
	add.s64 	%rd22, %rd1, %rd21;
	ld.global.f32 	%f25, [%rd22];
	fma.rn.f32 	%f26, %f24, %f25, %f23;
	ld.global.f32 	%f27, [%rd15+-20];
	ld.global.u32 	%r34, [%rd16+-20];
	mul.wide.s32 	%rd23, %r34, 4;
	add.s64 	%rd24, %rd1, %rd23;
	ld.global.f32 	%f28, [%rd24];
	fma.rn.f32 	%f29, %f27, %f28, %f26;
	ld.global.f32 	%f30, [%rd15+-16];
	ld.global.u32 	%r35, [%rd16+-16];
	mul.wide.s32 	%rd25, %r35, 4;
	add.s64 	%rd26, %rd1, %rd25;
	ld.global.f32 	%f31, [%rd26];
	fma.rn.f32 	%f32, %f30, %f31, %f29;
	ld.global.f32 	%f33, [%rd15+-12];
	ld.global.u32 	%r36, [%rd16+-12];
	mul.wide.s32 	%rd27, %r36, 4;
	add.s64 	%rd28, %rd1, %rd27;
	ld.global.f32 	%f34, [%rd28];
	fma.rn.f32 	%f35, %f33, %f34, %f32;
	ld.global.f32 	%f36, [%rd15+-8];
	ld.global.u32 	%r37, [%rd16+-8];
	mul.wide.s32 	%rd29, %r37, 4;
	add.s64 	%rd30, %rd1, %rd29;
	ld.global.f32 	%f37, [%rd30];
	fma.rn.f32 	%f38, %f36, %f37, %f35;
	ld.global.f32 	%f39, [%rd15+-4];
	ld.global.u32 	%r38, [%rd16+-4];
	mul.wide.s32 	%rd31, %r38, 4;
	add.s64 	%rd32, %rd1, %rd31;
	ld.global.f32 	%f40, [%rd32];
	fma.rn.f32 	%f41, %f39, %f40, %f38;
	ld.global.f32 	%f42, [%rd15];
	ld.global.u32 	%r39, [%rd16];
	mul.wide.s32 	%rd33, %r39, 4;
	add.s64 	%rd34, %rd1, %rd33;
	ld.global.f32 	%f43, [%rd34];
	fma.rn.f32 	%f44, %f42, %f43, %f41;
	ld.global.f32 	%f45, [%rd15+4];
	ld.global.u32 	%r40, [%rd16+4];
	mul.wide.s32 	%rd35, %r40, 4;
	add.s64 	%rd36, %rd1, %rd35;
	ld.global.f32 	%f46, [%rd36];
	fma.rn.f32 	%f47, %f45, %f46, %f44;
	ld.global.f32 	%f48, [%rd15+8];
	ld.global.u32 	%r41, [%rd16+8];
	mul.wide.s32 	%rd37, %r41, 4;
	add.s64 	%rd38, %rd1, %rd37;
	ld.global.f32 	%f49, [%rd38];
	fma.rn.f32 	%f50, %f48, %f49, %f47;
	ld.global.f32 	%f51, [%rd15+12];
	ld.global.u32 	%r42, [%rd16+12];
	mul.wide.s32 	%rd39, %r42, 4;
	add.s64 	%rd40, %rd1, %rd39;
	ld.global.f32 	%f52, [%rd40];
	fma.rn.f32 	%f53, %f51, %f52, %f50;
	ld.global.f32 	%f54, [%rd15+16];
	ld.global.u32 	%r43, [%rd16+16];
	mul.wide.s32 	%rd41, %r43, 4;
	add.s64 	%rd42, %rd1, %rd41;
	ld.global.f32 	%f55, [%rd42];
	fma.rn.f32 	%f56, %f54, %f55, %f53;
	ld.global.f32 	%f57, [%rd15+20];
	ld.global.u32 	%r44, [%rd16+20];
	mul.wide.s32 	%rd43, %r44, 4;
	add.s64 	%rd44, %rd1, %rd43;
	ld.global.f32 	%f58, [%rd44];
	fma.rn.f32 	%f59, %f57, %f58, %f56;
	ld.global.f32 	%f60, [%rd15+24];
	ld.global.u32 	%r45, [%rd16+24];
	mul.wide.s32 	%rd45, %r45, 4;
	add.s64 	%rd46, %rd1, %rd45;
	ld.global.f32 	%f61, [%rd46];
	fma.rn.f32 	%f62, %f60, %f61, %f59;
	ld.global.f32 	%f63, [%rd15+28];
	ld.global.u32 	%r46, [%rd16+28];
	mul.wide.s32 	%rd47, %r46, 4;
	add.s64 	%rd48, %rd1, %rd47;
	ld.global.f32 	%f64, [%rd48];
	fma.rn.f32 	%f111, %f63, %f64, %f62;
	add.s32 	%r62, %r62, 16;
	add.s32 	%r60, %r60, 16;
	setp.ne.s32 	%p4, %r60, 0;
	@%p4 bra 	$L__BB0_4;
$L__BB0_5:
	setp.eq.s32 	%p5, %r5, 0;
	@%p5 bra 	$L__BB0_14;
	and.b32  	%r12, %r4, 7;
	setp.lt.u32 	%p6, %r5, 8;
	@%p6 bra 	$L__BB0_8;
	mul.wide.s32 	%rd49, %r62, 4;
	add.s64 	%rd50, %rd3, %rd49;
	ld.global.f32 	%f66, [%rd50];
	add.s64 	%rd51, %rd2, %rd49;
	ld.global.u32 	%r47, [%rd51];
	mul.wide.s32 	%rd52, %r47, 4;
	add.s64 	%rd53, %rd1, %rd52;
	ld.global.f32 	%f67, [%rd53];
	fma.rn.f32 	%f68, %f66, %f67, %f111;
	ld.global.f32 	%f69, [%rd50+4];
	ld.global.u32 	%r48, [%rd51+4];
	mul.wide.s32 	%rd54, %r48, 4;
	add.s64 	%rd55, %rd1, %rd54;
	ld.global.f32 	%f70, [%rd55];
	fma.rn.f32 	%f71, %f69, %f70, %f68;
	ld.global.f32 	%f72, [%rd50+8];
	ld.global.u32 	%r49, [%rd51+8];
	mul.wide.s32 	%rd56, %r49, 4;
	add.s64 	%rd57, %rd1, %rd56;
	ld.global.f32 	%f73, [%rd57];
	fma.rn.f32 	%f74, %f72, %f73, %f71;
	ld.global.f32 	%f75, [%rd50+12];
	ld.global.u32 	%r50, [%rd51+12];
	mul.wide.s32 	%rd58, %r50, 4;
	add.s64 	%rd59, %rd1, %rd58;
	ld.global.f32 	%f76, [%rd59];
	fma.rn.f32 	%f77, %f75, %f76, %f74;
	ld.global.f32 	%f78, [%rd50+16];
	ld.global.u32 	%r51, [%rd51+16];
	mul.wide.s32 	%rd60, %r51, 4;
	add.s64 	%rd61, %rd1, %rd60;
	ld.global.f32 	%f79, [%rd61];
	fma.rn.f32 	%f80, %f78, %f79, %f77;
	ld.global.f32 	%f81, [%rd50+20];
	ld.global.u32 	%r52, [%rd51+20];
	mul.wide.s32 	%rd62, %r52, 4;
	add.s64 	%rd63, %rd1, %rd62;
	ld.global.f32 	%f82, [%rd63];
	fma.rn.f32 	%f83, %f81, %f82, %f80;
	ld.global.f32 	%f84, [%rd50+24];
	ld.global.u32 	%r53, [%rd51+24];
	mul.wide.s32 	%rd64, %r53, 4;
	add.s64 	%rd65, %rd1, %rd64;
	ld.global.f32 	%f85, [%rd65];
	fma.rn.f32 	%f86, %f84, %f85, %f83;
	ld.global.f32 	%f87, [%rd50+28];
	ld.global.u32 	%r54, [%rd51+28];
	mul.wide.s32 	%rd66, %r54, 4;
	add.s64 	%rd67, %rd1, %rd66;
	ld.global.f32 	%f88, [%rd67];
	fma.rn.f32 	%f111, %f87, %f88, %f86;
	add.s32 	%r62, %r62, 8;
$L__BB0_8:
	setp.eq.s32 	%p7, %r12, 0;
	@%p7 bra 	$L__BB0_14;
	and.b32  	%r15, %r4, 3;
	setp.lt.u32 	%p8, %r12, 4;
	@%p8 bra 	$L__BB0_11;
	mul.wide.s32 	%rd68, %r62, 4;
	add.s64 	%rd69, %rd3, %rd68;
	ld.global.f32 	%f90, [%rd69];
	add.s64 	%rd70, %rd2, %rd68;
	ld.global.u32 	%r55, [%rd70];
	mul.wide.s32 	%rd71, %r55, 4;
	add.s64 	%rd72, %rd1, %rd71;
	ld.global.f32 	%f91, [%rd72];
	fma.rn.f32 	%f92, %f90, %f91, %f111;
	ld.global.f32 	%f93, [%rd69+4];
	ld.global.u32 	%r56, [%rd70+4];
	mul.wide.s32 	%rd73, %r56, 4;
	add.s64 	%rd74, %rd1, %rd73;
	ld.global.f32 	%f94, [%rd74];
	fma.rn.f32 	%f95, %f93, %f94, %f92;
	ld.global.f32 	%f96, [%rd69+8];
	ld.global.u32 	%r57, [%rd70+8];
	mul.wide.s32 	%rd75, %r57, 4;
	add.s64 	%rd76, %rd1, %rd75;
	ld.global.f32 	%f97, [%rd76];
	fma.rn.f32 	%f98, %f96, %f97, %f95;
	ld.global.f32 	%f99, [%rd69+12];
	ld.global.u32 	%r58, [%rd70+12];
	mul.wide.s32 	%rd77, %r58, 4;
	add.s64 	%rd78, %rd1, %rd77;
	ld.global.f32 	%f100, [%rd78];
	fma.rn.f32 	%f111, %f99, %f100, %f98;
	add.s32 	%r62, %r62, 4;
$L__BB0_11:
	setp.eq.s32 	%p9, %r15, 0;
	@%p9 bra 	$L__BB0_14;
	neg.s32 	%r65, %r15;
$L__BB0_13:
	.pragma "nounroll";
	mul.wide.s32 	%rd79, %r62, 4;
	add.s64 	%rd80, %rd2, %rd79;
	add.s64 	%rd81, %rd3, %rd79;
	ld.global.f32 	%f101, [%rd81];
	ld.global.u32 	%r59, [%rd80];
	mul.wide.s32 	%rd82, %r59, 4;
	add.s64 	%rd83, %rd1, %rd82;
	ld.global.f32 	%f102, [%rd83];
	fma.rn.f32 	%f111, %f101, %f102, %f111;
	add.s32 	%r62, %r62, 1;
	add.s32 	%r65, %r65, 1;
	setp.ne.s32 	%p10, %r65, 0;
	@%p10 bra 	$L__BB0_13;
$L__BB0_14:
	cvta.to.global.u64 	%rd84, %rd7;
	add.s64 	%rd86, %rd84, %rd12;
	st.global.f32 	[%rd86], %f111;
$L__BB0_15:
	ret;

}


// ===== COMPILED SASS (sm_100) =====

	.target	sm_100

	.elftype	@"ET_EXEC"


//--------------------- .note.nv.tkinfo           --------------------------
	.section	.note.nv.tkinfo,"",@"SHT_NOTE"
	.sectionflags	@"SHF_NOTE_NV_TKINFO"
	.tkinfo
        /*0018*/ 	.word	0x00000002
        /*0030*/ 	.string	""
        /*0030*/ 	.string	"ptxas"
        /*0030*/ 	.string	"Cuda compilation tools, release 13.0, V13.0.88"
        /*0030*/ 	.string	"Build cuda_13.0.r13.0/compiler.36424714_0"
        /*0030*/ 	.string	"-arch sm_100 -m 64 "



//--------------------- .note.nv.cuinfo           --------------------------
	.section	.note.nv.cuinfo,"",@"SHT_NOTE"
	.sectionflags	@"SHF_NOTE_NV_CUINFO"
        /*0018*/ 	.short	0x0002
        /*001a*/ 	.short	0x0064
        /*001c*/ 	.short	0x0082
	.zero		2


//--------------------- .nv.info                  --------------------------
	.section	.nv.info,"",@"SHT_CUDA_INFO"
	.align	4


	//----- nvinfo : EIATTR_REGCOUNT
	.align		4
        /*0000*/ 	.byte	0x04, 0x2f
        /*0002*/ 	.short	(.L_1 - .L_0)
	.align		4
.L_0:
        /*0004*/ 	.word	index@(_Z21sparseMatrixVectorMulPiS_PfS0_S0_i)
        /*0008*/ 	.word	0x00000020


	//----- nvinfo : EIATTR_FRAME_SIZE
	.align		4
.L_1:
        /*000c*/ 	.byte	0x04, 0x11
        /*000e*/ 	.short	(.L_3 - .L_2)
	.align		4
.L_2:
        /*0010*/ 	.word	index@(_Z21sparseMatrixVectorMulPiS_PfS0_S0_i)
        /*0014*/ 	.word	0x00000000


	//----- nvinfo : EIATTR_MIN_STACK_SIZE
	.align		4
.L_3:
        /*0018*/ 	.byte	0x04, 0x12
        /*001a*/ 	.short	(.L_5 - .L_4)
	.align		4
.L_4:
        /*001c*/ 	.word	index@(_Z21sparseMatrixVectorMulPiS_PfS0_S0_i)
        /*0020*/ 	.word	0x00000000
.L_5:


//--------------------- .nv.compat                --------------------------
	.section	.nv.compat,"",@"SHT_CUDA_COMPAT_INFO"
	.align	4
        /*0000*/ 	.byte	0x02, 0x09, 0x00, 0x00, 0x02, 0x02, 0x01, 0x00, 0x02, 0x05, 0x05, 0x00, 0x03, 0x07, 0x01, 0x01
        /*0010*/ 	.byte	0x02, 0x03, 0x00, 0x00, 0x02, 0x06, 0x01, 0x00, 0x04, 0x0b, 0x08, 0x00, 0x09, 0x00, 0x00, 0x00
        /*0020*/ 	.byte	0x00, 0x00, 0x00, 0x00


//--------------------- .nv.info._Z21sparseMatrixVectorMulPiS_PfS0_S0_i --------------------------
	.section	.nv.info._Z21sparseMatrixVectorMulPiS_PfS0_S0_i,"",@"SHT_CUDA_INFO"
	.sectionflags	@""
	.align	4


	//----- nvinfo : EIATTR_CUDA_API_VERSION
	.align		4
        /*0000*/ 	.byte	0x04, 0x37
        /*0002*/ 	.short	(.L_7 - .L_6)
.L_6:
        /*0004*/ 	.word	0x00000082


	//----- nvinfo : EIATTR_KPARAM_INFO
	.align		4
.L_7:
        /*0008*/ 	.byte	0x04, 0x17
        /*000a*/ 	.short	(.L_9 - .L_8)
.L_8:
        /*000c*/ 	.word	0x00000000
        /*0010*/ 	.short	0x0005
        /*0012*/ 	.short	0x0028
        /*0014*/ 	.byte	0x00, 0xf0, 0x11, 0x00


	//----- nvinfo : EIATTR_KPARAM_INFO
	.align		4
.L_9:
        /*0018*/ 	.byte	0x04, 0x17
        /*001a*/ 	.short	(.L_11 - .L_10)
.L_10:
        /*001c*/ 	.word	0x00000000
        /*0020*/ 	.short	0x0004
        /*0022*/ 	.short	0x0020
        /*0024*/ 	.byte	0x00, 0xf5, 0x21, 0x00


	//----- nvinfo : EIATTR_KPARAM_INFO
	.align		4
.L_11:
        /*0028*/ 	.byte	0x04, 0x17
        /*002a*/ 	.short	(.L_13 - .L_12)
.L_12:
        /*002c*/ 	.word	0x00000000
        /*0030*/ 	.short	0x0003
        /*0032*/ 	.short	0x0018
        /*0034*/ 	.byte	0x00, 0xf5, 0x21, 0x00


	//----- nvinfo : EIATTR_KPARAM_INFO
	.align		4
.L_13:
        /*0038*/ 	.byte	0x04, 0x17
        /*003a*/ 	.short	(.L_15 - .L_14)
.L_14:
        /*003c*/ 	.word	0x00000000
        /*0040*/ 	.short	0x0002
        /*0042*/ 	.short	0x0010
        /*0044*/ 	.byte	0x00, 0xf5, 0x21, 0x00


	//----- nvinfo : EIATTR_KPARAM_INFO
	.align		4
.L_15:
        /*0048*/ 	.byte	0x04, 0x17
        /*004a*/ 	.short	(.L_17 - .L_16)
.L_16:
        /*004c*/ 	.word	0x00000000
        /*0050*/ 	.short	0x0001
        /*0052*/ 	.short	0x0008
        /*0054*/ 	.byte	0x00, 0xf5, 0x21, 0x00


	//----- nvinfo : EIATTR_KPARAM_INFO
	.align		4
.L_17:
        /*0058*/ 	.byte	0x04, 0x17
        /*005a*/ 	.short	(.L_19 - .L_18)
.L_18:
        /*005c*/ 	.word	0x00000000
        /*0060*/ 	.short	0x0000
        /*0062*/ 	.short	0x0000
        /*0064*/ 	.byte	0x00, 0xf5, 0x21, 0x00


	//----- nvinfo : EIATTR_SPARSE_MMA_MASK
	.align		4
.L_19:
        /*0068*/ 	.byte	0x03, 0x50
        /*006a*/ 	.short	0x0000


	//----- nvinfo : EIATTR_MAXREG_COUNT
	.align		4
        /*006c*/ 	.byte	0x03, 0x1b
        /*006e*/ 	.short	0x00ff


	//----- nvinfo : EIATTR_MERCURY_ISA_VERSION
	.align		4
        /*0070*/ 	.byte	0x03, 0x5f
        /*0072*/ 	.short	0x0101


	//----- nvinfo : EIATTR_VRC_CTA_INIT_COUNT
	.align		4
        /*0074*/ 	.byte	0x02, 0x4a
	.zero		1
	.zero		1


	//----- nvinfo : EIATTR_EXIT_INSTR_OFFSETS
	.align		4
        /*0078*/ 	.byte	0x04, 0x1c
        /*007a*/ 	.short	(.L_21 - .L_20)


	//   ....[0]....
.L_20:
        /*007c*/ 	.word	0x00000070


	//   ....[1]....
        /*0080*/ 	.word	0x00000e60


	//----- nvinfo : EIATTR_CRS_STACK_SIZE
	.align		4
.L_21:
        /*0084*/ 	.byte	0x04, 0x1e
        /*0086*/ 	.short	(.L_23 - .L_22)
.L_22:
        /*0088*/ 	.word	0x00000000


	//----- nvinfo : EIATTR_CBANK_PARAM_SIZE
	.align		4
.L_23:
        /*008c*/ 	.byte	0x03, 0x19
        /*008e*/ 	.short	0x002c


	//----- nvinfo : EIATTR_PARAM_CBANK
	.align		4
        /*0090*/ 	.byte	0x04, 0x0a
        /*0092*/ 	.short	(.L_25 - .L_24)
	.align		4
.L_24:
        /*0094*/ 	.word	index@(.nv.constant0._Z21sparseMatrixVectorMulPiS_PfS0_S0_i)
        /*0098*/ 	.short	0x0380
        /*009a*/ 	.short	0x002c


	//----- nvinfo : EIATTR_SW_WAR
	.align		4
.L_25:
        /*009c*/ 	.byte	0x04, 0x36
        /*009e*/ 	.short	(.L_27 - .L_26)
.L_26:
        /*00a0*/ 	.word	0x00000008
.L_27:


//--------------------- .nv.callgraph             --------------------------
	.section	.nv.callgraph,"",@"SHT_CUDA_CALLGRAPH"
	.align	4
	.sectionentsize	8
	.align		4
        /*0000*/ 	.word	0x00000000
	.align		4
        /*0004*/ 	.word	0xffffffff
	.align		4
        /*0008*/ 	.word	0x00000000
	.align		4
        /*000c*/ 	.word	0xfffffffe
	.align		4
        /*0010*/ 	.word	0x00000000
	.align		4
        /*0014*/ 	.word	0xfffffffd
	.align		4
        /*0018*/ 	.word	0x00000000
	.align		4
        /*001c*/ 	.word	0xfffffffc


//--------------------- .text._Z21sparseMatrixVectorMulPiS_PfS0_S0_i --------------------------
	.section	.text._Z21sparseMatrixVectorMulPiS_PfS0_S0_i,"ax",@progbits
	.align	128
        .global         _Z21sparseMatrixVectorMulPiS_PfS0_S0_i
        .type           _Z21sparseMatrixVectorMulPiS_PfS0_S0_i,@function
        .size           _Z21sparseMatrixVectorMulPiS_PfS0_S0_i,(.L_x_11 - _Z21sparseMatrixVectorMulPiS_PfS0_S0_i)
        .other          _Z21sparseMatrixVectorMulPiS_PfS0_S0_i,@"STO_CUDA_ENTRY STV_DEFAULT"
_Z21sparseMatrixVectorMulPiS_PfS0_S0_i:
.text._Z21sparseMatrixVectorMulPiS_PfS0_S0_i:
[----:B------:R-:W-:Y:S01]  /*0000*/  LDC R1, c[0x0][0x37c] ;  /* 0x0000df00ff017b82 */ /* 0x000fe20000000800 */
[----:B------:R-:W0:Y:S07]  /*0010*/  S2R R3, SR_TID.X ;  /* 0x0000000000037919 */ /* 0x000e2e0000002100 */
[----:B------:R-:W0:Y:S01]  /*0020*/  S2UR UR4, SR_CTAID.X ;  /* 0x00000000000479c3 */ /* 0x000e220000002500 */
[----:B------:R-:W1:Y:S07]  /*0030*/  LDCU UR5, c[0x0][0x3a8] ;  /* 0x00007500ff0577ac */ /* 0x000e6e0008000800 */
[----:B------:R-:W0:Y:S02]  /*0040*/  LDC R0, c[0x0][0x360] ;  /* 0x0000d800ff007b82 */ /* 0x000e240000000800 */
[----:B0-----:R-:W-:-:S05]  /*0050*/  IMAD R0, R0, UR4, R3 ;  /* 0x0000000400007c24 */ /* 0x001fca000f8e0203 */
[----:B-1----:R-:W-:-:S13]  /*0060*/  ISETP.GE.AND P0, PT, R0, UR5, PT ;  /* 0x0000000500007c0c */ /* 0x002fda000bf06270 */
[----:B------:R-:W-:Y:S05]  /*0070*/  @P0 EXIT ;  /* 0x000000000000094d */ /* 0x000fea0003800000 */
[----:B------:R-:W0:Y:S01]  /*0080*/  LDC.64 R2, c[0x0][0x380] ;  /* 0x0000e000ff027b82 */ /* 0x000e220000000a00 */
[----:B------:R-:W1:Y:S01]  /*0090*/  LDCU.64 UR4, c[0x0][0x358] ;  /* 0x00006b00ff0477ac */ /* 0x000e620008000a00 */
[----:B0-----:R-:W-:-:S05]  /*00a0*/  IMAD.WIDE R2, R0, 0x4, R2 ;  /* 0x0000000400027825 */ /* 0x001fca00078e0202 */
[----:B-1----:R-:W2:Y:S04]  /*00b0*/  LDG.E R4, desc[UR4][R2.64] ;  /* 0x0000000402047981 */ /* 0x002ea8000c1e1900 */
[----:B------:R-:W2:Y:S01]  /*00c0*/  LDG.E R5, desc[UR4][R2.64+0x4] ;  /* 0x0000040402057981 */ /* 0x000ea2000c1e1900 */
[----:B------:R-:W-:Y:S01]  /*00d0*/  BSSY.RECONVERGENT B0, `(.L_x_0) ;  /* 0x00000d5000007945 */ /* 0x000fe20003800200 */
[----:B------:R-:W-:Y:S01]  /*00e0*/  HFMA2 R6, -RZ, RZ, 0, 0 ;  /* 0x00000000ff067431 */ /* 0x000fe200000001ff */
[----:B--2---:R-:W-:-:S13]  /*00f0*/  ISETP.GE.AND P0, PT, R4, R5, PT ;  /* 0x000000050400720c */ /* 0x004fda0003f06270 */
[----:B------:R-:W-:Y:S05]  /*0100*/  @P0 BRA `(.L_x_1) ;  /* 0x0000000c00440947 */ /* 0x000fea0003800000 */
[----:B------:R-:W-:Y:S01]  /*0110*/  MOV R3, R4 ;  /* 0x0000000400037202 */ /* 0x000fe20000000f00 */
[----:B------:R-:W-:Y:S01]  /*0120*/  BSSY.RECONVERGENT B1, `(.L_x_2) ;  /* 0x0000069000017945 */ /* 0x000fe20003800200 */
[----:B------:R-:W-:Y:S02]  /*0130*/  MOV R6, RZ ;  /* 0x000000ff00067202 */ /* 0x000fe40000000f00 */
[----:B------:R-:W-:-:S04]  /*0140*/  VIADDMNMX R2, R3, 0x1, R5, !PT ;  /* 0x0000000103027846 */ /* 0x000fc80007800105 */
[CC--:B------:R-:W-:Y:S02]  /*0150*/  IADD3 R4, PT, PT, -R3.reuse, R2.reuse, RZ ;  /* 0x0000000203047210 */ /* 0x0c0fe40007ffe1ff */
[----:B------:R-:W-:Y:S02]  /*0160*/  IADD3 R2, PT, PT, R3, -R2, RZ ;  /* 0x8000000203027210 */ /* 0x000fe40007ffe0ff */
[----:B------:R-:W-:Y:S02]  /*0170*/  LOP3.LUT R5, R4, 0xf, RZ, 0xc0, !PT ;  /* 0x0000000f04057812 */ /* 0x000fe400078ec0ff */
[----:B------:R-:W-:Y:S02]  /*0180*/  ISETP.GT.U32.AND P1, PT, R2, -0x10, PT ;  /* 0xfffffff00200780c */ /* 0x000fe40003f24070 */
[----:B------:R-:W-:-:S11]  /*0190*/  ISETP.NE.AND P0, PT, R5, RZ, PT ;  /* 0x000000ff0500720c */ /* 0x000fd60003f05270 */
[----:B------:R-:W-:Y:S05]  /*01a0*/  @P1 BRA `(.L_x_3) ;  /* 0x0000000400801947 */ /* 0x000fea0003800000 */
[----:B------:R-:W0:Y:S01]  /*01b0*/  LDC.64 R12, c[0x0][0x390] ;  /* 0x0000e400ff0c7b82 */ /* 0x000e220000000a00 */
[----:B------:R-:W-:Y:S02]  /*01c0*/  LOP3.LUT R2, R4, 0xfffffff0, RZ, 0xc0, !PT ;  /* 0xfffffff004027812 */ /* 0x000fe400078ec0ff */
[----:B------:R-:W-:Y:S02]  /*01d0*/  MOV R6, RZ ;  /* 0x000000ff00067202 */ /* 0x000fe40000000f00 */
[----:B------:R-:W-:-:S03]  /*01e0*/  IADD3 R2, PT, PT, -R2, RZ, RZ ;  /* 0x000000ff02027210 */ /* 0x000fc60007ffe1ff */
[----:B------:R-:W1:Y:S01]  /*01f0*/  LDC.64 R14, c[0x0][0x388] ;  /* 0x0000e200ff0e7b82 */ /* 0x000e620000000a00 */
[----:B0-----:R-:W-:-:S04]  /*0200*/  IADD3 R12, P1, PT, R12, 0x20, RZ ;  /* 0x000000200c0c7810 */ /* 0x001fc80007f3e0ff */
[----:B------:R-:W-:Y:S02]  /*0210*/  IADD3.X R13, PT, PT, RZ, R13, RZ, P1, !PT ;  /* 0x0000000dff0d7210 */ /* 0x000fe40000ffe4ff */
[----:B-1----:R-:W-:-:S04]  /*0220*/  IADD3 R14, P2, PT, R14, 0x20, RZ ;  /* 0x000000200e0e7810 */ /* 0x002fc80007f5e0ff */
[----:B------:R-:W-:-:S09]  /*0230*/  IADD3.X R15, PT, PT, RZ, R15, RZ, P2, !PT ;  /* 0x0000000fff0f7210 */ /* 0x000fd200017fe4ff */
.L_x_4:
[C---:B------:R-:W-:Y:S01]  /*0240*/  IMAD.WIDE R20, R3.reuse, 0x4, R14 ;  /* 0x0000000403147825 */ /* 0x040fe200078e020e */
[----:B------:R-:W0:Y:S04]  /*0250*/  LDC.64 R16, c[0x0][0x398] ;  /* 0x0000e600ff107b82 */ /* 0x000e280000000a00 */
[----:B------:R-:W0:Y:S04]  /*0260*/  LDG.E R11, desc[UR4][R20.64+-0x20] ;  /* 0xffffe004140b7981 */ /* 0x000e28000c1e1900 */
[----:B------:R-:W2:Y:S04]  /*0270*/  LDG.E R23, desc[UR4][R20.64+-0x1c] ;  /* 0xffffe40414177981 */ /* 0x000ea8000c1e1900 */
[----:B------:R-:W3:Y:S01]  /*0280*/  LDG.E R9, desc[UR4][R20.64+-0x18] ;  /* 0xffffe80414097981 */ /* 0x000ee2000c1e1900 */
[----:B------:R-:W-:-:S03]  /*0290*/  IMAD.WIDE R26, R3, 0x4, R12 ;  /* 0x00000004031a7825 */ /* 0x000fc600078e020c */
[----:B------:R-:W4:Y:S04]  /*02a0*/  LDG.E R25, desc[UR4][R20.64+-0x14] ;  /* 0xffffec0414197981 */ /* 0x000f28000c1e1900 */
[----:B------:R-:W5:Y:S04]  /*02b0*/  LDG.E R19, desc[UR4][R26.64+-0x20] ;  /* 0xffffe0041a137981 */ /* 0x000f68000c1e1900 */
[----:B------:R-:W5:Y:S04]  /*02c0*/  LDG.E R18, desc[UR4][R26.64+-0x1c] ;  /* 0xffffe4041a127981 */ /* 0x000f68000c1e1900 */
[----:B------:R-:W5:Y:S01]  /*02d0*/  LDG.E R29, desc[UR4][R20.64+-0x10] ;  /* 0xfffff004141d7981 */ /* 0x000f62000c1e1900 */
[----:B0-----:R-:W-:-:S06]  /*02e0*/  IMAD.WIDE R10, R11, 0x4, R16 ;  /* 0x000000040b0a7825 */ /* 0x001fcc00078e0210 */
[----:B------:R-:W5:Y:S01]  /*02f0*/  LDG.E R10, desc[UR4][R10.64] ;  /* 0x000000040a0a7981 */ /* 0x000f62000c1e1900 */
[----:B--2---:R-:W-:-:S05]  /*0300*/  IMAD.WIDE R22, R23, 0x4, R16 ;  /* 0x0000000417167825 */ /* 0x004fca00078e0210 */
[----:B------:R-:W2:Y:S01]  /*0310*/  LDG.E R7, desc[UR4][R22.64] ;  /* 0x0000000416077981 */ /* 0x000ea2000c1e1900 */
[----:B---3--:R-:W-:-:S03]  /*0320*/  IMAD.WIDE R8, R9, 0x4, R16 ;  /* 0x0000000409087825 */ /* 0x008fc600078e0210 */
[----:B------:R-:W3:Y:S01]  /*0330*/  LDG.E R11, desc[UR4][R26.64+-0x18] ;  /* 0xffffe8041a0b7981 */ /* 0x000ee2000c1e1900 */
[----:B----4-:R-:W-:-:S03]  /*0340*/  IMAD.WIDE R24, R25, 0x4, R16 ;  /* 0x0000000419187825 */ /* 0x010fc600078e0210 */
[----:B------:R-:W3:Y:S04]  /*0350*/  LDG.E R8, desc[UR4][R8.64] ;  /* 0x0000000408087981 */ /* 0x000ee8000c1e1900 */
[----:B------:R-:W4:Y:S04]  /*0360*/  LDG.E R23, desc[UR4][R20.64+-0xc] ;  /* 0xfffff40414177981 */ /* 0x000f28000c1e1900 */
[----:B------:R-:W4:Y:S01]  /*0370*/  LDG.E R9, desc[UR4][R20.64+-0x8] ;  /* 0xfffff80414097981 */ /* 0x000f22000c1e1900 */
[----:B-----5:R-:W-:-:S03]  /*0380*/  FFMA R28, R19, R10, R6 ;  /* 0x0000000a131c7223 */ /* 0x020fc60000000006 */
[----:B------:R-:W5:Y:S04]  /*0390*/  LDG.E R6, desc[UR4][R24.64] ;  /* 0x0000000418067981 */ /* 0x000f68000c1e1900 */
[----:B------:R-:W5:Y:S01]  /*03a0*/  LDG.E R19, desc[UR4][R26.64+-0x14] ;  /* 0xffffec041a137981 */ /* 0x000f62000c1e1900 */
[----:B--2---:R-:W-:Y:S01]  /*03b0*/  FFMA R22, R18, R7, R28 ;  /* 0x0000000712167223 */ /* 0x004fe2000000001c */
[----:B------:R-:W-:Y:S02]  /*03c0*/  IMAD.WIDE R28, R29, 0x4, R16 ;  /* 0x000000041d1c7825 */ /* 0x000fe400078e0210 */
[----:B------:R-:W2:Y:S04]  /*03d0*/  LDG.E R10, desc[UR4][R20.64+-0x4] ;  /* 0xfffffc04140a7981 */ /* 0x000ea8000c1e1900 */
[----:B------:R-:W2:Y:S04]  /*03e0*/  LDG.E R29, desc[UR4][R28.64] ;  /* 0x000000041c1d7981 */ /* 0x000ea8000c1e1900 */
[----:B------:R-:W2:Y:S04]  /*03f0*/  LDG.E R18, desc[UR4][R26.64+-0x10] ;  /* 0xfffff0041a127981 */ /* 0x000ea8000c1e1900 */
[----:B------:R-:W2:Y:S01]  /*0400*/  LDG.E R7, desc[UR4][R20.64] ;  /* 0x0000000414077981 */ /* 0x000ea2000c1e1900 */
[----:B---3--:R-:W-:Y:S01]  /*0410*/  FFMA R8, R11, R8, R22 ;  /* 0x000000080b087223 */ /* 0x008fe20000000016 */
[----:B----4-:R-:W-:-:S02]  /*0420*/  IMAD.WIDE R22, R23, 0x4, R16 ;  /* 0x0000000417167825 */ /* 0x010fc400078e0210 */
[----:B------:R-:W3:Y:S04]  /*0430*/  LDG.E R11, desc[UR4][R20.64+0x4] ;  /* 0x00000404140b7981 */ /* 0x000ee8000c1e1900 */
[----:B------:R-:W4:Y:S04]  /*0440*/  LDG.E R23, desc[UR4][R22.64] ;  /* 0x0000000416177981 */ /* 0x000f28000c1e1900 */
[----:B------:R-:W4:Y:S04]  /*0450*/  LDG.E R25, desc[UR4][R26.64+-0xc] ;  /* 0xfffff4041a197981 */ /* 0x000f28000c1e1900 */
[----:B------:R-:W4:Y:S04]  /*0460*/  LDG.E R28, desc[UR4][R26.64+-0x8] ;  /* 0xfffff8041a1c7981 */ /* 0x000f28000c1e1900 */
[----:B------:R-:W4:Y:S04]  /*0470*/  LDG.E R22, desc[UR4][R20.64+0x8] ;  /* 0x0000080414167981 */ /* 0x000f28000c1e1900 */
[----:B------:R-:W4:Y:S01]  /*0480*/  LDG.E R24, desc[UR4][R26.64+0x4] ;  /* 0x000004041a187981 */ /* 0x000f22000c1e1900 */
[----:B-----5:R-:W-:Y:S01]  /*0490*/  FFMA R6, R19, R6, R8 ;  /* 0x0000000613067223 */ /* 0x020fe20000000008 */
[----:B------:R-:W-:-:S05]  /*04a0*/  IMAD.WIDE R8, R9, 0x4, R16 ;  /* 0x0000000409087825 */ /* 0x000fca00078e0210 */
[----:B------:R0:W5:Y:S01]  /*04b0*/  LDG.E R19, desc[UR4][R8.64] ;  /* 0x0000000408137981 */ /* 0x000162000c1e1900 */
[----:B--2---:R-:W-:-:S03]  /*04c0*/  FFMA R18, R18, R29, R6 ;  /* 0x0000001d12127223 */ /* 0x004fc60000000006 */
[----:B------:R-:W2:Y:S01]  /*04d0*/  LDG.E R29, desc[UR4][R20.64+0x1c] ;  /* 0x00001c04141d7981 */ /* 0x000ea2000c1e1900 */
[----:B0-----:R-:W-:-:S04]  /*04e0*/  IMAD.WIDE R8, R10, 0x4, R16 ;  /* 0x000000040a087825 */ /* 0x001fc800078e0210 */
[--C-:B------:R-:W-:Y:S02]  /*04f0*/  IMAD.WIDE R6, R7, 0x4, R16.reuse ;  /* 0x0000000407067825 */ /* 0x100fe400078e0210 */
[----:B------:R-:W2:Y:S02]  /*0500*/  LDG.E R8, desc[UR4][R8.64] ;  /* 0x0000000408087981 */ /* 0x000ea4000c1e1900 */
[----:B---3--:R-:W-:Y:S02]  /*0510*/  IMAD.WIDE R10, R11, 0x4, R16 ;  /* 0x000000040b0a7825 */ /* 0x008fe400078e0210 */
[----:B------:R-:W3:Y:S02]  /*0520*/  LDG.E R6, desc[UR4][R6.64] ;  /* 0x0000000406067981 */ /* 0x000ee4000c1e1900 */
[----:B----4-:R-:W-:Y:S02]  /*0530*/  FFMA R23, R25, R23, R18 ;  /* 0x0000001719177223 */ /* 0x010fe40000000012 */
[----:B------:R-:W4:Y:S04]  /*0540*/  LDG.E R10, desc[UR4][R10.64] ;  /* 0x000000040a0a7981 */ /* 0x000f28000c1e1900 */
[----:B------:R-:W2:Y:S04]  /*0550*/  LDG.E R9, desc[UR4][R26.64+-0x4] ;  /* 0xfffffc041a097981 */ /* 0x000ea8000c1e1900 */
[----:B------:R-:W3:Y:S04]  /*0560*/  LDG.E R7, desc[UR4][R26.64] ;  /* 0x000000041a077981 */ /* 0x000ee8000c1e1900 */
[----:B------:R-:W4:Y:S04]  /*0570*/  LDG.E R18, desc[UR4][R20.64+0xc] ;  /* 0x00000c0414127981 */ /* 0x000f28000c1e1900 */
[----:B------:R-:W4:Y:S04]  /*0580*/  LDG.E R25, desc[UR4][R20.64+0x14] ;  /* 0x0000140414197981 */ /* 0x000f28000c1e1900 */
[----:B------:R-:W4:Y:S01]  /*0590*/  LDG.E R11, desc[UR4][R26.64+0x18] ;  /* 0x000018041a0b7981 */ /* 0x000f22000c1e1900 */
[----:B-----5:R-:W-:-:S03]  /*05a0*/  FFMA R28, R28, R19, R23 ;  /* 0x000000131c1c7223 */ /* 0x020fc60000000017 */
[----:B------:R-:W5:Y:S04]  /*05b0*/  LDG.E R23, desc[UR4][R20.64+0x10] ;  /* 0x0000100414177981 */ /* 0x000f68000c1e1900 */
[----:B------:R0:W5:Y:S02]  /*05c0*/  LDG.E R19, desc[UR4][R20.64+0x18] ;  /* 0x0000180414137981 */ /* 0x000164000c1e1900 */
[----:B0-----:R-:W-:-:S04]  /*05d0*/  IMAD.WIDE R20, R22, 0x4, R16 ;  /* 0x0000000416147825 */ /* 0x001fc800078e0210 */
[----:B--2---:R-:W-:Y:S02]  /*05e0*/  FFMA R8, R9, R8, R28 ;  /* 0x0000000809087223 */ /* 0x004fe4000000001c */
[----:B------:R-:W2:Y:S02]  /*05f0*/  LDG.E R9, desc[UR4][R26.64+0x10] ;  /* 0x000010041a097981 */ /* 0x000ea4000c1e1900 */
[----:B---3--:R-:W-:Y:S02]  /*0600*/  FFMA R7, R7, R6, R8 ;  /* 0x0000000607077223 */ /* 0x008fe40000000008 */
[----:B------:R-:W3:Y:S02]  /*0610*/  LDG.E R8, desc[UR4][R26.64+0xc] ;  /* 0x00000c041a087981 */ /* 0x000ee4000c1e1900 */
[----:B----4-:R-:W-:Y:S02]  /*0620*/  FFMA R6, R24, R10, R7 ;  /* 0x0000000a18067223 */ /* 0x010fe40000000007 */
[----:B------:R-:W4:Y:S04]  /*0630*/  LDG.E R7, desc[UR4][R26.64+0x8] ;  /* 0x000008041a077981 */ /* 0x000f28000c1e1900 */
[----:B------:R-:W2:Y:S04]  /*0640*/  LDG.E R10, desc[UR4][R26.64+0x14] ;  /* 0x000014041a0a7981 */ /* 0x000ea8000c1e1900 */
[----:B------:R-:W2:Y:S01]  /*0650*/  LDG.E R26, desc[UR4][R26.64+0x1c] ;  /* 0x00001c041a1a7981 */ /* 0x000ea2000c1e1900 */
[----:B------:R-:W-:-:S06]  /*0660*/  IMAD.WIDE R24, R25, 0x4, R16 ;  /* 0x0000000419187825 */ /* 0x000fcc00078e0210 */
[----:B------:R-:W2:Y:S04]  /*0670*/  LDG.E R25, desc[UR4][R24.64] ;  /* 0x0000000418197981 */ /* 0x000ea8000c1e1900 */
[----:B------:R0:W4:Y:S02]  /*0680*/  LDG.E R27, desc[UR4][R20.64] ;  /* 0x00000004141b7981 */ /* 0x000124000c1e1900 */
[----:B0-----:R-:W-:-:S06]  /*0690*/  IMAD.WIDE R20, R18, 0x4, R16 ;  /* 0x0000000412147825 */ /* 0x001fcc00078e0210 */
[----:B------:R-:W3:Y:S01]  /*06a0*/  LDG.E R21, desc[UR4][R20.64] ;  /* 0x0000000414157981 */ /* 0x000ee2000c1e1900 */
[----:B-----5:R-:W-:-:S04]  /*06b0*/  IMAD.WIDE R22, R23, 0x4, R16 ;  /* 0x0000000417167825 */ /* 0x020fc800078e0210 */
[--C-:B------:R-:W-:Y:S02]  /*06c0*/  IMAD.WIDE R18, R19, 0x4, R16.reuse ;  /* 0x0000000413127825 */ /* 0x100fe400078e0210 */
[----:B------:R-:W2:Y:S02]  /*06d0*/  LDG.E R22, desc[UR4][R22.64] ;  /* 0x0000000416167981 */ /* 0x000ea4000c1e1900 */
[----:B------:R-:W-:Y:S02]  /*06e0*/  IMAD.WIDE R16, R29, 0x4, R16 ;  /* 0x000000041d107825 */ /* 0x000fe400078e0210 */
[----:B------:R-:W5:Y:S04]  /*06f0*/  LDG.E R18, desc[UR4][R18.64] ;  /* 0x0000000412127981 */ /* 0x000f68000c1e1900 */
[----:B------:R-:W5:Y:S01]  /*0700*/  LDG.E R16, desc[UR4][R16.64] ;  /* 0x0000000410107981 */ /* 0x000f62000c1e1900 */
[----:B------:R-:W-:-:S04]  /*0710*/  IADD3 R2, PT, PT, R2, 0x10, RZ ;  /* 0x0000001002027810 */ /* 0x000fc80007ffe0ff */
[----:B------:R-:W-:Y:S02]  /*0720*/  ISETP.NE.AND P1, PT, R2, RZ, PT ;  /* 0x000000ff0200720c */ /* 0x000fe40003f25270 */
[----:B------:R-:W-:Y:S01]  /*0730*/  IADD3 R3, PT, PT, R3, 0x10, RZ ;  /* 0x0000001003037810 */ /* 0x000fe20007ffe0ff */
[----:B----4-:R-:W-:-:S04]  /*0740*/  FFMA R7, R7, R27, R6 ;  /* 0x0000001b07077223 */ /* 0x010fc80000000006 */
[----:B---3--:R-:W-:-:S04]  /*0750*/  FFMA R8, R8, R21, R7 ;  /* 0x0000001508087223 */ /* 0x008fc80000000007 */
[----:B--2---:R-:W-:-:S04]  /*0760*/  FFMA R9, R9, R22, R8 ;  /* 0x0000001609097223 */ /* 0x004fc80000000008 */
[----:B------:R-:W-:-:S04]  /*0770*/  FFMA R10, R10, R25, R9 ;  /* 0x000000190a0a7223 */ /* 0x000fc80000000009 */
[----:B-----5:R-:W-:-:S04]  /*0780*/  FFMA R11, R11, R18, R10 ;  /* 0x000000120b0b7223 */ /* 0x020fc8000000000a */
[----:B------:R-:W-:Y:S01]  /*0790*/  FFMA R6, R26, R16, R11 ;  /* 0x000000101a067223 */ /* 0x000fe2000000000b */
[----:B------:R-:W-:Y:S06]  /*07a0*/  @P1 BRA `(.L_x_4) ;  /* 0xfffffff800a41947 */ /* 0x000fec000383ffff */
.L_x_3:
[----:B------:R-:W-:Y:S05]  /*07b0*/  BSYNC.RECONVERGENT B1 ;  /* 0x0000000000017941 */ /* 0x000fea0003800200 */
.L_x_2:
[----:B------:R-:W-:Y:S05]  /*07c0*/  @!P0 BRA `(.L_x_1) ;  /* 0x0000000400948947 */ /* 0x000fea0003800000 */
[----:B------:R-:W-:Y:S01]  /*07d0*/  ISETP.GE.U32.AND P0, PT, R5, 0x8, PT ;  /* 0x000000080500780c */ /* 0x000fe20003f06070 */
[----:B------:R-:W-:Y:S01]  /*07e0*/  BSSY.RECONVERGENT B1, `(.L_x_5) ;  /* 0x0000032000017945 */ /* 0x000fe20003800200 */
[----:B------:R-:W-:-:S04]  /*07f0*/  LOP3.LUT R24, R4, 0x7, RZ, 0xc0, !PT ;  /* 0x0000000704187812 */ /* 0x000fc800078ec0ff */
[----:B------:R-:W-:-:S07]  /*0800*/  ISETP.NE.AND P1, PT, R24, RZ, PT ;  /* 0x000000ff1800720c */ /* 0x000fce0003f25270 */
[----:B------:R-:W-:Y:S06]  /*0810*/  @!P0 BRA `(.L_x_6) ;  /* 0x0000000000b88947 */ /* 0x000fec0003800000 */
[----:B------:R-:W0:Y:S08]  /*0820*/  LDC.64 R20, c[0x0][0x388] ;  /* 0x0000e200ff147b82 */ /* 0x000e300000000a00 */
[----:B------:R-:W1:Y:S08]  /*0830*/  LDC.64 R10, c[0x0][0x398] ;  /* 0x0000e600ff0a7b82 */ /* 0x000e700000000a00 */
[----:B------:R-:W2:Y:S01]  /*0840*/  LDC.64 R8, c[0x0][0x390] ;  /* 0x0000e400ff087b82 */ /* 0x000ea20000000a00 */
[----:B0-----:R-:W-:-:S05]  /*0850*/  IMAD.WIDE R20, R3, 0x4, R20 ;  /* 0x0000000403147825 */ /* 0x001fca00078e0214 */
[----:B------:R-:W1:Y:S04]  /*0860*/  LDG.E R29, desc[UR4][R20.64] ;  /* 0x00000004141d7981 */ /* 0x000e68000c1e1900 */
[----:B------:R-:W3:Y:S04]  /*0870*/  LDG.E R27, desc[UR4][R20.64+0x4] ;  /* 0x00000404141b7981 */ /* 0x000ee8000c1e1900 */
[----:B------:R-:W4:Y:S04]  /*0880*/  LDG.E R25, desc[UR4][R20.64+0x8] ;  /* 0x0000080414197981 */ /* 0x000f28000c1e1900 */
[----:B------:R-:W5:Y:S04]  /*0890*/  LDG.E R13, desc[UR4][R20.64+0xc] ;  /* 0x00000c04140d7981 */ /* 0x000f68000c1e1900 */
[----:B------:R-:W5:Y:S04]  /*08a0*/  LDG.E R15, desc[UR4][R20.64+0x10] ;  /* 0x00001004140f7981 */ /* 0x000f68000c1e1900 */
[----:B------:R-:W5:Y:S04]  /*08b0*/  LDG.E R17, desc[UR4][R20.64+0x14] ;  /* 0x0000140414117981 */ /* 0x000f68000c1e1900 */
[----:B------:R-:W5:Y:S04]  /*08c0*/  LDG.E R19, desc[UR4][R20.64+0x18] ;  /* 0x0000180414137981 */ /* 0x000f68000c1e1900 */
[----:B------:R4:W5:Y:S01]  /*08d0*/  LDG.E R23, desc[UR4][R20.64+0x1c] ;  /* 0x00001c0414177981 */ /* 0x000962000c1e1900 */
[----:B--2---:R-:W-:-:S05]  /*08e0*/  IMAD.WIDE R8, R3, 0x4, R8 ;  /* 0x0000000403087825 */ /* 0x004fca00078e0208 */
[----:B------:R-:W2:Y:S04]  /*08f0*/  LDG.E R7, desc[UR4][R8.64] ;  /* 0x0000000408077981 */ /* 0x000ea8000c1e1900 */
[----:B------:R-:W2:Y:S01]  /*0900*/  LDG.E R22, desc[UR4][R8.64+0x8] ;  /* 0x0000080408167981 */ /* 0x000ea2000c1e1900 */
[----:B-1----:R-:W-:-:S04]  /*0910*/  IMAD.WIDE R28, R29, 0x4, R10 ;  /* 0x000000041d1c7825 */ /* 0x002fc800078e020a */
[--C-:B---3--:R-:W-:Y:S01]  /*0920*/  IMAD.WIDE R26, R27, 0x4, R10.reuse ;  /* 0x000000041b1a7825 */ /* 0x108fe200078e020a */
[----:B------:R-:W2:Y:S03]  /*0930*/  LDG.E R5, desc[UR4][R28.64] ;  /* 0x000000041c057981 */ /* 0x000ea6000c1e1900 */
[--C-:B----4-:R-:W-:Y:S01]  /*0940*/  IMAD.WIDE R20, R25, 0x4, R10.reuse ;  /* 0x0000000419147825 */ /* 0x110fe200078e020a */
[----:B------:R-:W3:Y:S04]  /*0950*/  LDG.E R2, desc[UR4][R26.64] ;  /* 0x000000041a027981 */ /* 0x000ee8000c1e1900 */
[----:B------:R-:W3:Y:S01]  /*0960*/  LDG.E R25, desc[UR4][R8.64+0x4] ;  /* 0x0000040408197981 */ /* 0x000ee2000c1e1900 */
[----:B-----5:R-:W-:-:S03]  /*0970*/  IMAD.WIDE R12, R13, 0x4, R10 ;  /* 0x000000040d0c7825 */ /* 0x020fc600078e020a */
[----:B------:R-:W4:Y:S01]  /*0980*/  LDG.E R21, desc[UR4][R20.64] ;  /* 0x0000000414157981 */ /* 0x000f22000c1e1900 */
[----:B------:R-:W-:-:S03]  /*0990*/  IMAD.WIDE R14, R15, 0x4, R10 ;  /* 0x000000040f0e7825 */ /* 0x000fc600078e020a */
[----:B------:R-:W5:Y:S01]  /*09a0*/  LDG.E R13, desc[UR4][R12.64] ;  /* 0x000000040c0d7981 */ /* 0x000f62000c1e1900 */
[----:B------:R-:W-:-:S03]  /*09b0*/  IMAD.WIDE R16, R17, 0x4, R10 ;  /* 0x0000000411107825 */ /* 0x000fc600078e020a */
[----:B------:R-:W5:Y:S01]  /*09c0*/  LDG.E R28, desc[UR4][R8.64+0xc] ;  /* 0x00000c04081c7981 */ /* 0x000f62000c1e1900 */
[----:B------:R-:W-:-:S03]  /*09d0*/  IMAD.WIDE R18, R19, 0x4, R10 ;  /* 0x0000000413127825 */ /* 0x000fc600078e020a */
[----:B------:R-:W5:Y:S04]  /*09e0*/  LDG.E R14, desc[UR4][R14.64] ;  /* 0x000000040e0e7981 */ /* 0x000f68000c1e1900 */
[----:B------:R-:W5:Y:S01]  /*09f0*/  LDG.E R29, desc[UR4][R8.64+0x10] ;  /* 0x00001004081d7981 */ /* 0x000f62000c1e1900 */
[----:B------:R-:W-:-:S03]  /*0a00*/  IMAD.WIDE R10, R23, 0x4, R10 ;  /* 0x00000004170a7825 */ /* 0x000fc600078e020a */
[----:B------:R-:W5:Y:S04]  /*0a10*/  LDG.E R17, desc[UR4][R16.64] ;  /* 0x0000000410117981 */ /* 0x000f68000c1e1900 */
[----:B------:R-:W5:Y:S04]  /*0a20*/  LDG.E R26, desc[UR4][R8.64+0x14] ;  /* 0x00001404081a7981 */ /* 0x000f68000c1e1900 */
[----:B------:R-:W5:Y:S04]  /*0a30*/  LDG.E R18, desc[UR4][R18.64] ;  /* 0x0000000412127981 */ /* 0x000f68000c1e1900 */
[----:B------:R-:W5:Y:S04]  /*0a40*/  LDG.E R23, desc[UR4][R8.64+0x18] ;  /* 0x0000180408177981 */ /* 0x000f68000c1e1900 */
[----:B------:R-:W5:Y:S04]  /*0a50*/  LDG.E R12, desc[UR4][R8.64+0x1c] ;  /* 0x00001c04080c7981 */ /* 0x000f68000c1e1900 */
[----:B------:R-:W5:Y:S01]  /*0a60*/  LDG.E R10, desc[UR4][R10.64] ;  /* 0x000000040a0a7981 */ /* 0x000f62000c1e1900 */
[----:B------:R-:W-:Y:S01]  /*0a70*/  IADD3 R3, PT, PT, R3, 0x8, RZ ;  /* 0x0000000803037810 */ /* 0x000fe20007ffe0ff */
[----:B--2---:R-:W-:-:S04]  /*0a80*/  FFMA R6, R7, R5, R6 ;  /* 0x0000000507067223 */ /* 0x004fc80000000006 */
[----:B---3--:R-:W-:-:S04]  /*0a90*/  FFMA R25, R25, R2, R6 ;  /* 0x0000000219197223 */ /* 0x008fc80000000006 */
[----:B----4-:R-:W-:-:S04]  /*0aa0*/  FFMA R21, R22, R21, R25 ;  /* 0x0000001516157223 */ /* 0x010fc80000000019 */
[----:B-----5:R-:W-:-:S04]  /*0ab0*/  FFMA R28, R28, R13, R21 ;  /* 0x0000000d1c1c7223 */ /* 0x020fc80000000015 */
[----:B------:R-:W-:-:S04]  /*0ac0*/  FFMA R29, R29, R14, R28 ;  /* 0x0000000e1d1d7223 */ /* 0x000fc8000000001c */
[----:B------:R-:W-:-:S04]  /*0ad0*/  FFMA R26, R26, R17, R29 ;  /* 0x000000111a1a7223 */ /* 0x000fc8000000001d */
[----:B------:R-:W-:-:S04]  /*0ae0*/  FFMA R23, R23, R18, R26 ;  /* 0x0000001217177223 */ /* 0x000fc8000000001a */
[----:B------:R-:W-:-:S07]  /*0af0*/  FFMA R6, R12, R10, R23 ;  /* 0x0000000a0c067223 */ /* 0x000fce0000000017 */
.L_x_6:
[----:B------:R-:W-:Y:S05]  /*0b00*/  BSYNC.RECONVERGENT B1 ;  /* 0x0000000000017941 */ /* 0x000fea0003800200 */
.L_x_5:
[----:B------:R-:W-:Y:S05]  /*0b10*/  @!P1 BRA `(.L_x_1) ;  /* 0x0000000000c09947 */ /* 0x000fea0003800000 */
[----:B------:R-:W-:Y:S01]  /*0b20*/  ISETP.GE.U32.AND P0, PT, R24, 0x4, PT ;  /* 0x000000041800780c */ /* 0x000fe20003f06070 */
[----:B------:R-:W-:Y:S01]  /*0b30*/  BSSY.RECONVERGENT B1, `(.L_x_7) ;  /* 0x000001e000017945 */ /* 0x000fe20003800200 */
[----:B------:R-:W-:-:S04]  /*0b40*/  LOP3.LUT R4, R4, 0x3, RZ, 0xc0, !PT ;  /* 0x0000000304047812 */ /* 0x000fc800078ec0ff */
[----:B------:R-:W-:-:S07]  /*0b50*/  ISETP.NE.AND P1, PT, R4, RZ, PT ;  /* 0x000000ff0400720c */ /* 0x000fce0003f25270 */
[----:B------:R-:W-:Y:S06]  /*0b60*/  @!P0 BRA `(.L_x_8) ;  /* 0x0000000000688947 */ /* 0x000fec0003800000 */
[----:B------:R-:W0:Y:S08]  /*0b70*/  LDC.64 R8, c[0x0][0x388] ;  /* 0x0000e200ff087b82 */ /* 0x000e300000000a00 */
[----:B------:R-:W1:Y:S01]  /*0b80*/  LDC.64 R10, c[0x0][0x390] ;  /* 0x0000e400ff0a7b82 */ /* 0x000e620000000a00 */
[----:B0-----:R-:W-:-:S07]  /*0b90*/  IMAD.WIDE R12, R3, 0x4, R8 ;  /* 0x00000004030c7825 */ /* 0x001fce00078e0208 */
[----:B------:R-:W0:Y:S01]  /*0ba0*/  LDC.64 R8, c[0x0][0x398] ;  /* 0x0000e600ff087b82 */ /* 0x000e220000000a00 */
[----:B------:R-:W0:Y:S04]  /*0bb0*/  LDG.E R15, desc[UR4][R12.64] ;  /* 0x000000040c0f7981 */ /* 0x000e28000c1e1900 */
[----:B------:R-:W2:Y:S04]  /*0bc0*/  LDG.E R17, desc[UR4][R12.64+0x4] ;  /* 0x000004040c117981 */ /* 0x000ea8000c1e1900 */
[----:B------:R-:W3:Y:S04]  /*0bd0*/  LDG.E R19, desc[UR4][R12.64+0x8] ;  /* 0x000008040c137981 */ /* 0x000ee8000c1e1900 */
[----:B------:R-:W4:Y:S01]  /*0be0*/  LDG.E R7, desc[UR4][R12.64+0xc] ;  /* 0x00000c040c077981 */ /* 0x000f22000c1e1900 */
[----:B-1----:R-:W-:-:S05]  /*0bf0*/  IMAD.WIDE R10, R3, 0x4, R10 ;  /* 0x00000004030a7825 */ /* 0x002fca00078e020a */
[----:B------:R-:W5:Y:S04]  /*0c00*/  LDG.E R5, desc[UR4][R10.64] ;  /* 0x000000040a057981 */ /* 0x000f68000c1e1900 */
[----:B------:R-:W5:Y:S04]  /*0c10*/  LDG.E R2, desc[UR4][R10.64+0x4] ;  /* 0x000004040a027981 */ /* 0x000f68000c1e1900 */
[----:B------:R-:W5:Y:S01]  /*0c20*/  LDG.E R13, desc[UR4][R10.64+0xc] ;  /* 0x00000c040a0d7981 */ /* 0x000f62000c1e1900 */
[----:B0-----:R-:W-:-:S04]  /*0c30*/  IMAD.WIDE R14, R15, 0x4, R8 ;  /* 0x000000040f0e7825 */ /* 0x001fc800078e0208 */
[--C-:B--2---:R-:W-:Y:S02]  /*0c40*/  IMAD.WIDE R16, R17, 0x4, R8.reuse ;  /* 0x0000000411107825 */ /* 0x104fe400078e0208 */
[----:B------:R-:W5:Y:S02]  /*0c50*/  LDG.E R14, desc[UR4][R14.64] ;  /* 0x000000040e0e7981 */ /* 0x000f64000c1e1900 */
[--C-:B---3--:R-:W-:Y:S02]  /*0c60*/  IMAD.WIDE R18, R19, 0x4, R8.reuse ;  /* 0x0000000413127825 */ /* 0x108fe400078e0208 */
[----:B------:R-:W2:Y:S02]  /*0c70*/  LDG.E R16, desc[UR4][R16.64] ;  /* 0x0000000410107981 */ /* 0x000ea4000c1e1900 */
[----:B----4-:R-:W-:Y:S02]  /*0c80*/  IMAD.WIDE R8, R7, 0x4, R8 ;  /* 0x0000000407087825 */ /* 0x010fe400078e0208 */
[----:B------:R-:W3:Y:S04]  /*0c90*/  LDG.E R18, desc[UR4][R18.64] ;  /* 0x0000000412127981 */ /* 0x000ee8000c1e1900 */
[----:B------:R-:W3:Y:S04]  /*0ca0*/  LDG.E R7, desc[UR4][R10.64+0x8] ;  /* 0x000008040a077981 */ /* 0x000ee8000c1e1900 */
[----:B------:R-:W4:Y:S01]  /*0cb0*/  LDG.E R8, desc[UR4][R8.64] ;  /* 0x0000000408087981 */ /* 0x000f22000c1e1900 */
[----:B------:R-:W-:Y:S01]  /*0cc0*/  IADD3 R3, PT, PT, R3, 0x4, RZ ;  /* 0x0000000403037810 */ /* 0x000fe20007ffe0ff */
[----:B-----5:R-:W-:-:S04]  /*0cd0*/  FFMA R5, R5, R14, R6 ;  /* 0x0000000e05057223 */ /* 0x020fc80000000006 */
[----:B--2---:R-:W-:-:S04]  /*0ce0*/  FFMA R2, R2, R16, R5 ;  /* 0x0000001002027223 */ /* 0x004fc80000000005 */
[----:B---3--:R-:W-:-:S04]  /*0cf0*/  FFMA R2, R7, R18, R2 ;  /* 0x0000001207027223 */ /* 0x008fc80000000002 */
[----:B----4-:R-:W-:-:S07]  /*0d00*/  FFMA R6, R13, R8, R2 ;  /* 0x000000080d067223 */ /* 0x010fce0000000002 */
.L_x_8:
[----:B------:R-:W-:Y:S05]  /*0d10*/  BSYNC.RECONVERGENT B1 ;  /* 0x0000000000017941 */ /* 0x000fea0003800200 */
.L_x_7:
[----:B------:R-:W-:Y:S05]  /*0d20*/  @!P1 BRA `(.L_x_1) ;  /* 0x00000000003c9947 */ /* 0x000fea0003800000 */
[----:B------:R-:W0:Y:S01]  /*0d30*/  LDC.64 R12, c[0x0][0x388] ;  /* 0x0000e200ff0c7b82 */ /* 0x000e220000000a00 */
[----:B------:R-:W-:-:S07]  /*0d40*/  IADD3 R2, PT, PT, -R4, RZ, RZ ;  /* 0x000000ff04027210 */ /* 0x000fce0007ffe1ff */
[----:B------:R-:W1:Y:S08]  /*0d50*/  LDC.64 R14, c[0x0][0x390] ;  /* 0x0000e400ff0e7b82 */ /* 0x000e700000000a00 */
[----:B------:R-:W2:Y:S02]  /*0d60*/  LDC.64 R16, c[0x0][0x398] ;  /* 0x0000e600ff107b82 */ /* 0x000ea40000000a00 */
.L_x_9:
[----:B0-----:R-:W-:-:S06]  /*0d70*/  IMAD.WIDE R4, R3, 0x4, R12 ;  /* 0x0000000403047825 */ /* 0x001fcc00078e020c */
[----:B------:R-:W2:Y:S01]  /*0d80*/  LDG.E R5, desc[UR4][R4.64] ;  /* 0x0000000404057981 */ /* 0x000ea2000c1e1900 */
[----:B-1----:R-:W-:-:S06]  /*0d90*/  IMAD.WIDE R8, R3, 0x4, R14 ;  /* 0x0000000403087825 */ /* 0x002fcc00078e020e */
[----:B------:R-:W3:Y:S01]  /*0da0*/  LDG.E R9, desc[UR4][R8.64] ;  /* 0x0000000408097981 */ /* 0x000ee2000c1e1900 */
[----:B------:R-:W-:Y:S01]  /*0db0*/  IADD3 R2, PT, PT, R2, 0x1, RZ ;  /* 0x0000000102027810 */ /* 0x000fe20007ffe0ff */
[----:B--2---:R-:W-:-:S06]  /*0dc0*/  IMAD.WIDE R10, R5, 0x4, R16 ;  /* 0x00000004050a7825 */ /* 0x004fcc00078e0210 */
[----:B------:R-:W3:Y:S01]  /*0dd0*/  LDG.E R10, desc[UR4][R10.64] ;  /* 0x000000040a0a7981 */ /* 0x000ee2000c1e1900 */
[----:B------:R-:W-:Y:S02]  /*0de0*/  ISETP.NE.AND P0, PT, R2, RZ, PT ;  /* 0x000000ff0200720c */ /* 0x000fe40003f05270 */
[----:B------:R-:W-:Y:S01]  /*0df0*/  IADD3 R3, PT, PT, R3, 0x1, RZ ;  /* 0x0000000103037810 */ /* 0x000fe20007ffe0ff */
[----:B---3--:R-:W-:-:S10]  /*0e00*/  FFMA R6, R9, R10, R6 ;  /* 0x0000000a09067223 */ /* 0x008fd40000000006 */
[----:B------:R-:W-:Y:S05]  /*0e10*/  @P0 BRA `(.L_x_9) ;  /* 0xfffffffc00d40947 */ /* 0x000fea000383ffff */
.L_x_1:
[----:B------:R-:W-:Y:S05]  /*0e20*/  BSYNC.RECONVERGENT B0 ;  /* 0x0000000000007941 */ /* 0x000fea0003800200 */
.L_x_0:
[----:B------:R-:W0:Y:S02]  /*0e30*/  LDC.64 R2, c[0x0][0x3a0] ;  /* 0x0000e800ff027b82 */ /* 0x000e240000000a00 */
[----:B0-----:R-:W-:-:S05]  /*0e40*/  IMAD.WIDE R2, R0, 0x4, R2 ;  /* 0x0000000400027825 */ /* 0x001fca00078e0202 */
[----:B------:R-:W-:Y:S01]  /*0e50*/  STG.E desc[UR4][R2.64], R6 ;  /* 0x0000000602007986 */ /* 0x000fe2000c101904 */
[----:B------:R-:W-:Y:S05]  /*0e60*/  EXIT ;  /* 0x000000000000794d */ /* 0x000fea0003800000 */
.L_x_10:
[----:B------:R-:W-:-:S00]  /*0e70*/  BRA `(.L_x_10) ;  /* 0xfffffffc00fc7947 */ /* 0x000fc0000383ffff */
[----:B------:R-:W-:-:S00]  /*0e80*/  NOP ;  /* 0x0000000000007918 */ /* 0x000fc00000000000 */
[----:B------:R-:W-:-:S00]  /*0e90*/  NOP ;  /* 0x0000000000007918 */ /* 0x000fc00000000000 */
[----:B------:R-:W-:-:S00]  /*0ea0*/  NOP ;  /* 0x0000000000007918 */ /* 0x000fc00000000000 */
[----:B------:R-:W-:-:S00]  /*0eb0*/  NOP ;  /* 0x0000000000007918 */ /* 0x000fc00000000000 */
[----:B------:R-:W-:-:S00]  /*0ec0*/  NOP ;  /* 0x0000000000007918 */ /* 0x000fc00000000000 */
[----:B------:R-:W-:-:S00]  /*0ed0*/  NOP ;  /* 0x0000000000007918 */ /* 0x000fc00000000000 */
[----:B------:R-:W-:-:S00]  /*0ee0*/  NOP ;  /* 0x0000000000007918 */ /* 0x000fc00000000000 */
[----:B------:R-:W-:-:S00]  /*0ef0*/  NOP ;  /* 0x0000000000007918 */ /* 0x000fc00000000000 */
.L_x_11:


//--------------------- .nv.shared.reserved.0     --------------------------
	.section	.nv.shared.reserved.0,"aw",@nobits
	.weak		__nv_reservedSMEM_offset_0_alias
	.size		__nv_reservedSMEM_offset_0_alias, 0, 64
	.other		__nv_reservedSMEM_offset_0_alias,@"STO_CUDA_RESERVED_SHARED STV_DEFAULT"
__nv_reservedSMEM_offset_0_alias:
	.zero		0
	.zero		64


//--------------------- .nv.constant0._Z21sparseMatrixVectorMulPiS_PfS0_S0_i --------------------------
	.section	.nv.constant0._Z21sparseMatrixVectorMulPiS_PfS0_S0_i,"a",@progbits
	.sectionflags	@""
	.align	4
.nv.constant0._Z21sparseMatrixVectorMulPiS_PfS0_S0_i:
	.zero		940


//--------------------- SYMBOLS --------------------------

	.type		.nv.reservedSmem.offset0,@object
	.size		.nv.reservedSmem.offset0,0x4
